//
// Generated by NVIDIA NVVM Compiler
//
// Compiler Build ID: CL-36424714
// Cuda compilation tools, release 13.0, V13.0.88
// Based on NVVM 20.0.0
//

.version 9.0
.target sm_100
.address_size 64

	// .globl	_Z16NaiveConvolution16KernelParameters

.visible .entry _Z16NaiveConvolution16KernelParameters(
	.param .align 8 .b8 _Z16NaiveConvolution16KernelParameters_param_0[48]
)
{
	.reg .pred 	%p<56>;
	.reg .b32 	%r<139>;
	.reg .b64 	%rd<48>;

	ld.param.u64 	%rd9, [_Z16NaiveConvolution16KernelParameters_param_0+32];
	ld.param.u32 	%r69, [_Z16NaiveConvolution16KernelParameters_param_0+24];
	ld.param.v2.u32 	{%r70, %r115}, [_Z16NaiveConvolution16KernelParameters_param_0+40];
	ld.param.u64 	%rd8, [_Z16NaiveConvolution16KernelParameters_param_0+16];
	ld.param.u64 	%rd7, [_Z16NaiveConvolution16KernelParameters_param_0];
	cvta.to.global.u64 	%rd1, %rd7;
	cvta.to.global.u64 	%rd2, %rd8;
	mov.u32 	%r72, %ntid.x;
	mov.u32 	%r73, %ctaid.x;
	mov.u32 	%r74, %tid.x;
	mad.lo.s32 	%r3, %r72, %r73, %r74;
	setp.ge.s32 	%p1, %r3, %r70;
	@%p1 bra 	$L__BB0_43;
	setp.lt.s32 	%p2, %r69, 1;
	@%p2 bra 	$L__BB0_42;
	shr.u32 	%r77, %r69, 1;
	not.b32 	%r78, %r77;
	add.s32 	%r5, %r3, %r78;
	and.b32  	%r6, %r69, 7;
	setp.lt.u32 	%p3, %r69, 8;
	mov.b32 	%r131, 0;
	@%p3 bra 	$L__BB0_21;
	and.b32  	%r131, %r69, 2147483640;
	mov.b32 	%r113, 0;
$L__BB0_4:
	.pragma "nounroll";
	add.s32 	%r10, %r5, %r113;
	setp.lt.s32 	%p4, %r10, 0;
	setp.ge.s32 	%p5, %r10, %r70;
	mul.wide.u32 	%rd10, %r113, 4;
	add.s64 	%rd4, %rd2, %rd10;
	or.pred  	%p6, %p4, %p5;
	@%p6 bra 	$L__BB0_6;
	mul.wide.u32 	%rd11, %r10, 4;
	add.s64 	%rd12, %rd1, %rd11;
	ld.global.u32 	%r80, [%rd12];
	ld.global.u32 	%r81, [%rd4];
	mad.lo.s32 	%r115, %r81, %r80, %r115;
$L__BB0_6:
	add.s32 	%r13, %r10, 1;
	setp.lt.s32 	%p7, %r13, 0;
	setp.ge.s32 	%p8, %r13, %r70;
	or.pred  	%p9, %p7, %p8;
	@%p9 bra 	$L__BB0_8;
	mul.wide.u32 	%rd13, %r13, 4;
	add.s64 	%rd14, %rd1, %rd13;
	ld.global.u32 	%r82, [%rd14];
	ld.global.u32 	%r83, [%rd4+4];
	mad.lo.s32 	%r115, %r83, %r82, %r115;
$L__BB0_8:
	add.s32 	%r16, %r10, 2;
	setp.lt.s32 	%p10, %r16, 0;
	setp.ge.s32 	%p11, %r16, %r70;
	or.pred  	%p12, %p10, %p11;
	@%p12 bra 	$L__BB0_10;
	mul.wide.u32 	%rd15, %r16, 4;
	add.s64 	%rd16, %rd1, %rd15;
	ld.global.u32 	%r84, [%rd16];
	ld.global.u32 	%r85, [%rd4+8];
	mad.lo.s32 	%r115, %r85, %r84, %r115;
$L__BB0_10:
	add.s32 	%r19, %r10, 3;
	setp.lt.s32 	%p13, %r19, 0;
	setp.ge.s32 	%p14, %r19, %r70;
	or.pred  	%p15, %p13, %p14;
	@%p15 bra 	$L__BB0_12;
	mul.wide.u32 	%rd17, %r19, 4;
	add.s64 	%rd18, %rd1, %rd17;
	ld.global.u32 	%r86, [%rd18];
	ld.global.u32 	%r87, [%rd4+12];
	mad.lo.s32 	%r115, %r87, %r86, %r115;
$L__BB0_12:
	add.s32 	%r22, %r10, 4;
	setp.lt.s32 	%p16, %r22, 0;
	setp.ge.s32 	%p17, %r22, %r70;
	or.pred  	%p18, %p16, %p17;
	@%p18 bra 	$L__BB0_14;
	mul.wide.u32 	%rd19, %r22, 4;
	add.s64 	%rd20, %rd1, %rd19;
	ld.global.u32 	%r88, [%rd20];
	ld.global.u32 	%r89, [%rd4+16];
	mad.lo.s32 	%r115, %r89, %r88, %r115;
$L__BB0_14:
	add.s32 	%r25, %r10, 5;
	setp.lt.s32 	%p19, %r25, 0;
	setp.ge.s32 	%p20, %r25, %r70;
	or.pred  	%p21, %p19, %p20;
	@%p21 bra 	$L__BB0_16;
	mul.wide.u32 	%rd21, %r25, 4;
	add.s64 	%rd22, %rd1, %rd21;
	ld.global.u32 	%r90, [%rd22];
	ld.global.u32 	%r91, [%rd4+20];
	mad.lo.s32 	%r115, %r91, %r90, %r115;
$L__BB0_16:
	add.s32 	%r28, %r10, 6;
	setp.lt.s32 	%p22, %r28, 0;
	setp.ge.s32 	%p23, %r28, %r70;
	or.pred  	%p24, %p22, %p23;
	@%p24 bra 	$L__BB0_18;
	mul.wide.u32 	%rd23, %r28, 4;
	add.s64 	%rd24, %rd1, %rd23;
	ld.global.u32 	%r92, [%rd24];
	ld.global.u32 	%r93, [%rd4+24];
	mad.lo.s32 	%r115, %r93, %r92, %r115;
$L__BB0_18:
	add.s32 	%r31, %r10, 7;
	setp.lt.s32 	%p25, %r31, 0;
	setp.ge.s32 	%p26, %r31, %r70;
	or.pred  	%p27, %p25, %p26;
	@%p27 bra 	$L__BB0_20;
	mul.wide.u32 	%rd25, %r31, 4;
	add.s64 	%rd26, %rd1, %rd25;
	ld.global.u32 	%r94, [%rd26];
	ld.global.u32 	%r95, [%rd4+28];
	mad.lo.s32 	%r115, %r95, %r94, %r115;
$L__BB0_20:
	add.s32 	%r113, %r113, 8;
	setp.ne.s32 	%p28, %r113, %r131;
	@%p28 bra 	$L__BB0_4;
$L__BB0_21:
	setp.eq.s32 	%p29, %r6, 0;
	@%p29 bra 	$L__BB0_42;
	and.b32  	%r38, %r69, 3;
	setp.lt.u32 	%p30, %r6, 4;
	@%p30 bra 	$L__BB0_32;
	add.s32 	%r39, %r5, %r131;
	setp.lt.s32 	%p31, %r39, 0;
	setp.ge.s32 	%p32, %r39, %r70;
	mul.wide.u32 	%rd27, %r131, 4;
	add.s64 	%rd5, %rd2, %rd27;
	or.pred  	%p33, %p31, %p32;
	@%p33 bra 	$L__BB0_25;
	mul.wide.u32 	%rd28, %r39, 4;
	add.s64 	%rd29, %rd1, %rd28;
	ld.global.u32 	%r97, [%rd29];
	ld.global.u32 	%r98, [%rd5];
	mad.lo.s32 	%r115, %r98, %r97, %r115;
$L__BB0_25:
	add.s32 	%r42, %r39, 1;
	setp.lt.s32 	%p34, %r42, 0;
	setp.ge.s32 	%p35, %r42, %r70;
	or.pred  	%p36, %p34, %p35;
	@%p36 bra 	$L__BB0_27;
	mul.wide.u32 	%rd30, %r42, 4;
	add.s64 	%rd31, %rd1, %rd30;
	ld.global.u32 	%r99, [%rd31];
	ld.global.u32 	%r100, [%rd5+4];
	mad.lo.s32 	%r115, %r100, %r99, %r115;
$L__BB0_27:
	add.s32 	%r45, %r39, 2;
	setp.lt.s32 	%p37, %r45, 0;
	setp.ge.s32 	%p38, %r45, %r70;
	or.pred  	%p39, %p37, %p38;
	@%p39 bra 	$L__BB0_29;
	mul.wide.u32 	%rd32, %r45, 4;
	add.s64 	%rd33, %rd1, %rd32;
	ld.global.u32 	%r101, [%rd33];
	ld.global.u32 	%r102, [%rd5+8];
	mad.lo.s32 	%r115, %r102, %r101, %r115;
$L__BB0_29:
	add.s32 	%r48, %r39, 3;
	setp.lt.s32 	%p40, %r48, 0;
	setp.ge.s32 	%p41, %r48, %r70;
	or.pred  	%p42, %p40, %p41;
	@%p42 bra 	$L__BB0_31;
	mul.wide.u32 	%rd34, %r48, 4;
	add.s64 	%rd35, %rd1, %rd34;
	ld.global.u32 	%r103, [%rd35];
	ld.global.u32 	%r104, [%rd5+12];
	mad.lo.s32 	%r115, %r104, %r103, %r115;
$L__BB0_31:
	add.s32 	%r131, %r131, 4;
$L__BB0_32:
	setp.eq.s32 	%p43, %r38, 0;
	@%p43 bra 	$L__BB0_42;
	setp.eq.s32 	%p44, %r38, 1;
	@%p44 bra 	$L__BB0_39;
	add.s32 	%r55, %r5, %r131;
	setp.lt.s32 	%p45, %r55, 0;
	setp.ge.s32 	%p46, %r55, %r70;
	mul.wide.u32 	%rd36, %r131, 4;
	add.s64 	%rd6, %rd2, %rd36;
	or.pred  	%p47, %p45, %p46;
	@%p47 bra 	$L__BB0_36;
	mul.wide.u32 	%rd37, %r55, 4;
	add.s64 	%rd38, %rd1, %rd37;
	ld.global.u32 	%r106, [%rd38];
	ld.global.u32 	%r107, [%rd6];
	mad.lo.s32 	%r115, %r107, %r106, %r115;
$L__BB0_36:
	add.s32 	%r58, %r55, 1;
	setp.lt.s32 	%p48, %r58, 0;
	setp.ge.s32 	%p49, %r58, %r70;
	or.pred  	%p50, %p48, %p49;
	@%p50 bra 	$L__BB0_38;
	mul.wide.u32 	%rd39, %r58, 4;
	add.s64 	%rd40, %rd1, %rd39;
	ld.global.u32 	%r108, [%rd40];
	ld.global.u32 	%r109, [%rd6+4];
	mad.lo.s32 	%r115, %r109, %r108, %r115;
$L__BB0_38:
	add.s32 	%r131, %r131, 2;
$L__BB0_39:
	and.b32  	%r110, %r69, 1;
	setp.eq.b32 	%p51, %r110, 1;
	not.pred 	%p52, %p51;
	@%p52 bra 	$L__BB0_42;
	add.s32 	%r65, %r5, %r131;
	setp.lt.s32 	%p53, %r65, 0;
	setp.ge.s32 	%p54, %r65, %r70;
	or.pred  	%p55, %p53, %p54;
	@%p55 bra 	$L__BB0_42;
	mul.wide.u32 	%rd41, %r65, 4;
	add.s64 	%rd42, %rd1, %rd41;
	ld.global.u32 	%r111, [%rd42];
	mul.wide.u32 	%rd43, %r131, 4;
	add.s64 	%rd44, %rd2, %rd43;
	ld.global.u32 	%r112, [%rd44];
	mad.lo.s32 	%r115, %r112, %r111, %r115;
$L__BB0_42:
	cvta.to.global.u64 	%rd45, %rd9;
	mul.wide.s32 	%rd46, %r3, 4;
	add.s64 	%rd47, %rd45, %rd46;
	st.global.u32 	[%rd47], %r115;
$L__BB0_43:
	ret;

}
	// .globl	_Z19ConstantConvolution16KernelParameters
.visible .entry _Z19ConstantConvolution16KernelParameters(
	.param .align 8 .b8 _Z19ConstantConvolution16KernelParameters_param_0[48]
)
{


	ret;

}
	// .globl	_Z17SharedConvolution16KernelParameters
.visible .entry _Z17SharedConvolution16KernelParameters(
	.param .align 8 .b8 _Z17SharedConvolution16KernelParameters_param_0[48]
)
{


	ret;

}


// ===== COMPILED SASS (sm_100) =====

	.target	sm_100

	.elftype	@"ET_EXEC"


//--------------------- .note.nv.tkinfo           --------------------------
	.section	.note.nv.tkinfo,"",@"SHT_NOTE"
	.sectionflags	@"SHF_NOTE_NV_TKINFO"
	.tkinfo
        /*0018*/ 	.word	0x00000002
        /*0030*/ 	.string	""
        /*0030*/ 	.string	"ptxas"
        /*0030*/ 	.string	"Cuda compilation tools, release 13.0, V13.0.88"
        /*0030*/ 	.string	"Build cuda_13.0.r13.0/compiler.36424714_0"
        /*0030*/ 	.string	"-arch sm_100 -m 64 "



//--------------------- .note.nv.cuinfo           --------------------------
	.section	.note.nv.cuinfo,"",@"SHT_NOTE"
	.sectionflags	@"SHF_NOTE_NV_CUINFO"
        /*0018*/ 	.short	0x0002
        /*001a*/ 	.short	0x0064
        /*001c*/ 	.short	0x0082
	.zero		2


//--------------------- .nv.info                  --------------------------
	.section	.nv.info,"",@"SHT_CUDA_INFO"
	.align	4


	//----- nvinfo : EIATTR_REGCOUNT
	.align		4
        /*0000*/ 	.byte	0x04, 0x2f
        /*0002*/ 	.short	(.L_1 - .L_0)
	.align		4
.L_0:
        /*0004*/ 	.word	index@(_Z16NaiveConvolution16KernelParameters)
        /*0008*/ 	.word	0x00000020


	//----- nvinfo : EIATTR_FRAME_SIZE
	.align		4
.L_1:
        /*000c*/ 	.byte	0x04, 0x11
        /*000e*/ 	.short	(.L_3 - .L_2)
	.align		4
.L_2:
        /*0010*/ 	.word	index@(_Z16NaiveConvolution16KernelParameters)
        /*0014*/ 	.word	0x00000000


	//----- nvinfo : EIATTR_REGCOUNT
	.align		4
.L_3:
        /*0018*/ 	.byte	0x04, 0x2f
        /*001a*/ 	.short	(.L_5 - .L_4)
	.align		4
.L_4:
        /*001c*/ 	.word	index@(_Z19ConstantConvolution16KernelParameters)
        /*0020*/ 	.word	0x00000004


	//----- nvinfo : EIATTR_FRAME_SIZE
	.align		4
.L_5:
        /*0024*/ 	.byte	0x04, 0x11
        /*0026*/ 	.short	(.L_7 - .L_6)
	.align		4
.L_6:
        /*0028*/ 	.word	index@(_Z19ConstantConvolution16KernelParameters)
        /*002c*/ 	.word	0x00000000


	//----- nvinfo : EIATTR_REGCOUNT
	.align		4
.L_7:
        /*0030*/ 	.byte	0x04, 0x2f
        /*0032*/ 	.short	(.L_9 - .L_8)
	.align		4
.L_8:
        /*0034*/ 	.word	index@(_Z17SharedConvolution16KernelParameters)
        /*0038*/ 	.word	0x00000004


	//----- nvinfo : EIATTR_FRAME_SIZE
	.align		4
.L_9:
        /*003c*/ 	.byte	0x04, 0x11
        /*003e*/ 	.short	(.L_11 - .L_10)
	.align		4
.L_10:
        /*0040*/ 	.word	index@(_Z17SharedConvolution16KernelParameters)
        /*0044*/ 	.word	0x00000000


	//----- nvinfo : EIATTR_MIN_STACK_SIZE
	.align		4
.L_11:
        /*0048*/ 	.byte	0x04, 0x12
        /*004a*/ 	.short	(.L_13 - .L_12)
	.align		4
.L_12:
        /*004c*/ 	.word	index@(_Z17SharedConvolution16KernelParameters)
        /*0050*/ 	.word	0x00000000


	//----- nvinfo : EIATTR_MIN_STACK_SIZE
	.align		4
.L_13:
        /*0054*/ 	.byte	0x04, 0x12
        /*0056*/ 	.short	(.L_15 - .L_14)
	.align		4
.L_14:
        /*0058*/ 	.word	index@(_Z19ConstantConvolution16KernelParameters)
        /*005c*/ 	.word	0x00000000


	//----- nvinfo : EIATTR_MIN_STACK_SIZE
	.align		4
.L_15:
        /*0060*/ 	.byte	0x04, 0x12
        /*0062*/ 	.short	(.L_17 - .L_16)
	.align		4
.L_16:
        /*0064*/ 	.word	index@(_Z16NaiveConvolution16KernelParameters)
        /*0068*/ 	.word	0x00000000
.L_17:


//--------------------- .nv.compat                --------------------------
	.section	.nv.compat,"",@"SHT_CUDA_COMPAT_INFO"
	.align	4
        /*0000*/ 	.byte	0x02, 0x09, 0x00, 0x00, 0x02, 0x02, 0x01, 0x00, 0x02, 0x05, 0x05, 0x00, 0x03, 0x07, 0x01, 0x01
        /*0010*/ 	.byte	0x02, 0x03, 0x00, 0x00, 0x02, 0x06, 0x01, 0x00, 0x04, 0x0b, 0x08, 0x00, 0x09, 0x00, 0x00, 0x00
        /*0020*/ 	.byte	0x00, 0x00, 0x00, 0x00


//--------------------- .nv.info._Z17SharedConvolution16KernelParameters --------------------------
	.section	.nv.info._Z17SharedConvolution16KernelParameters,"",@"SHT_CUDA_INFO"
	.sectionflags	@""
	.align	4


	//----- nvinfo : EIATTR_CUDA_API_VERSION
	.align		4
        /*0000*/ 	.byte	0x04, 0x37
        /*0002*/ 	.short	(.L_19 - .L_18)
.L_18:
        /*0004*/ 	.word	0x00000082


	//----- nvinfo : EIATTR_KPARAM_INFO
	.align		4
.L_19:
        /*0008*/ 	.byte	0x04, 0x17
        /*000a*/ 	.short	(.L_21 - .L_20)
.L_20:
        /*000c*/ 	.word	0x00000000
        /*0010*/ 	.short	0x0000
        /*0012*/ 	.short	0x0000
        /*0014*/ 	.byte	0x00, 0xf0, 0xc1, 0x00


	//----- nvinfo : EIATTR_SPARSE_MMA_MASK
	.align		4
.L_21:
        /*0018*/ 	.byte	0x03, 0x50
        /*001a*/ 	.short	0x0000


	//----- nvinfo : EIATTR_MAXREG_COUNT
	.align		4
        /*001c*/ 	.byte	0x03, 0x1b
        /*001e*/ 	.short	0x00ff


	//----- nvinfo : EIATTR_MERCURY_ISA_VERSION
	.align		4
        /*0020*/ 	.byte	0x03, 0x5f
        /*0022*/ 	.short	0x0101


	//----- nvinfo : EIATTR_VRC_CTA_INIT_COUNT
	.align		4
        /*0024*/ 	.byte	0x02, 0x4a
	.zero		1
	.zero		1


	//----- nvinfo : EIATTR_EXIT_INSTR_OFFSETS
	.align		4
        /*0028*/ 	.byte	0x04, 0x1c
        /*002a*/ 	.short	(.L_23 - .L_22)


	//   ....[0]....
.L_22:
        /*002c*/ 	.word	0x00000010


	//----- nvinfo : EIATTR_CBANK_PARAM_SIZE
	.align		4
.L_23:
        /*0030*/ 	.byte	0x03, 0x19
        /*0032*/ 	.short	0x0030


	//----- nvinfo : EIATTR_PARAM_CBANK
	.align		4
        /*0034*/ 	.byte	0x04, 0x0a
        /*0036*/ 	.short	(.L_25 - .L_24)
	.align		4
.L_24:
        /*0038*/ 	.word	index@(.nv.constant0._Z17SharedConvolution16KernelParameters)
        /*003c*/ 	.short	0x0380
        /*003e*/ 	.short	0x0030


	//----- nvinfo : EIATTR_SW_WAR
	.align		4
.L_25:
        /*0040*/ 	.byte	0x04, 0x36
        /*0042*/ 	.short	(.L_27 - .L_26)
.L_26:
        /*0044*/ 	.word	0x00000008
.L_27:


//--------------------- .nv.info._Z19ConstantConvolution16KernelParameters --------------------------
	.section	.nv.info._Z19ConstantConvolution16KernelParameters,"",@"SHT_CUDA_INFO"
	.sectionflags	@""
	.align	4


	//----- nvinfo : EIATTR_CUDA_API_VERSION
	.align		4
        /*0000*/ 	.byte	0x04, 0x37
        /*0002*/ 	.short	(.L_29 - .L_28)
.L_28:
        /*0004*/ 	.word	0x00000082


	//----- nvinfo : EIATTR_KPARAM_INFO
	.align		4
.L_29:
        /*0008*/ 	.byte	0x04, 0x17
        /*000a*/ 	.short	(.L_31 - .L_30)
.L_30:
        /*000c*/ 	.word	0x00000000
        /*0010*/ 	.short	0x0000
        /*0012*/ 	.short	0x0000
        /*0014*/ 	.byte	0x00, 0xf0, 0xc1, 0x00


	//----- nvinfo : EIATTR_SPARSE_MMA_MASK
	.align		4
.L_31:
        /*0018*/ 	.byte	0x03, 0x50
        /*001a*/ 	.short	0x0000


	//----- nvinfo : EIATTR_MAXREG_COUNT
	.align		4
        /*001c*/ 	.byte	0x03, 0x1b
        /*001e*/ 	.short	0x00ff


	//----- nvinfo : EIATTR_MERCURY_ISA_VERSION
	.align		4
        /*0020*/ 	.byte	0x03, 0x5f
        /*0022*/ 	.short	0x0101


	//----- nvinfo : EIATTR_VRC_CTA_INIT_COUNT
	.align		4
        /*0024*/ 	.byte	0x02, 0x4a
	.zero		1
	.zero		1


	//----- nvinfo : EIATTR_EXIT_INSTR_OFFSETS
	.align		4
        /*0028*/ 	.byte	0x04, 0x1c
        /*002a*/ 	.short	(.L_33 - .L_32)


	//   ....[0]....
.L_32:
        /*002c*/ 	.word	0x00000010


	//----- nvinfo : EIATTR_CBANK_PARAM_SIZE
	.align		4
.L_33:
        /*0030*/ 	.byte	0x03, 0x19
        /*0032*/ 	.short	0x0030


	//----- nvinfo : EIATTR_PARAM_CBANK
	.align		4
        /*0034*/ 	.byte	0x04, 0x0a
        /*0036*/ 	.short	(.L_35 - .L_34)
	.align		4
.L_34:
        /*0038*/ 	.word	index@(.nv.constant0._Z19ConstantConvolution16KernelParameters)
        /*003c*/ 	.short	0x0380
        /*003e*/ 	.short	0x0030


	//----- nvinfo : EIATTR_SW_WAR
	.align		4
.L_35:
        /*0040*/ 	.byte	0x04, 0x36
        /*0042*/ 	.short	(.L_37 - .L_36)
.L_36:
        /*0044*/ 	.word	0x00000008
.L_37:


//--------------------- .nv.info._Z16NaiveConvolution16KernelParameters --------------------------
	.section	.nv.info._Z16NaiveConvolution16KernelParameters,"",@"SHT_CUDA_INFO"
	.sectionflags	@""
	.align	4


	//----- nvinfo : EIATTR_CUDA_API_VERSION
	.align		4
        /*0000*/ 	.byte	0x04, 0x37
        /*0002*/ 	.short	(.L_39 - .L_38)
.L_38:
        /*0004*/ 	.word	0x00000082


	//----- nvinfo : EIATTR_KPARAM_INFO
	.align		4
.L_39:
        /*0008*/ 	.byte	0x04, 0x17
        /*000a*/ 	.short	(.L_41 - .L_40)
.L_40:
        /*000c*/ 	.word	0x00000000
        /*0010*/ 	.short	0x0000
        /*0012*/ 	.short	0x0000
        /*0014*/ 	.byte	0x00, 0xf0, 0xc1, 0x00


	//----- nvinfo : EIATTR_SPARSE_MMA_MASK
	.align		4
.L_41:
        /*0018*/ 	.byte	0x03, 0x50
        /*001a*/ 	.short	0x0000


	//----- nvinfo : EIATTR_MAXREG_COUNT
	.align		4
        /*001c*/ 	.byte	0x03, 0x1b
        /*001e*/ 	.short	0x00ff


	//----- nvinfo : EIATTR_MERCURY_ISA_VERSION
	.align		4
        /*0020*/ 	.byte	0x03, 0x5f
        /*0022*/ 	.short	0x0101


	//----- nvinfo : EIATTR_VRC_CTA_INIT_COUNT
	.align		4
        /*0024*/ 	.byte	0x02, 0x4a
	.zero		1
	.zero		1


	//----- nvinfo : EIATTR_EXIT_INSTR_OFFSETS
	.align		4
        /*0028*/ 	.byte	0x04, 0x1c
        /*002a*/ 	.short	(.L_43 - .L_42)


	//   ....[0]....
.L_42:
        /*002c*/ 	.word	0x00000070


	//   ....[1]....
        /*0030*/ 	.word	0x00000b10


	//----- nvinfo : EIATTR_CRS_STACK_SIZE
	.align		4
.L_43:
        /*0034*/ 	.byte	0x04, 0x1e
        /*0036*/ 	.short	(.L_45 - .L_44)
.L_44:
        /*0038*/ 	.word	0x00000000


	//----- nvinfo : EIATTR_CBANK_PARAM_SIZE
	.align		4
.L_45:
        /*003c*/ 	.byte	0x03, 0x19
        /*003e*/ 	.short	0x0030


	//----- nvinfo : EIATTR_PARAM_CBANK
	.align		4
        /*0040*/ 	.byte	0x04, 0x0a
        /*0042*/ 	.short	(.L_47 - .L_46)
	.align		4
.L_46:
        /*0044*/ 	.word	index@(.nv.constant0._Z16NaiveConvolution16KernelParameters)
        /*0048*/ 	.short	0x0380
        /*004a*/ 	.short	0x0030


	//----- nvinfo : EIATTR_SW_WAR
	.align		4
.L_47:
        /*004c*/ 	.byte	0x04, 0x36
        /*004e*/ 	.short	(.L_49 - .L_48)
.L_48:
        /*0050*/ 	.word	0x00000008
.L_49:


//--------------------- .nv.callgraph             --------------------------
	.section	.nv.callgraph,"",@"SHT_CUDA_CALLGRAPH"
	.align	4
	.sectionentsize	8
	.align		4
        /*0000*/ 	.word	0x00000000
	.align		4
        /*0004*/ 	.word	0xffffffff
	.align		4
        /*0008*/ 	.word	0x00000000
	.align		4
        /*000c*/ 	.word	0xfffffffe
	.align		4
        /*0010*/ 	.word	0x00000000
	.align		4
        /*0014*/ 	.word	0xfffffffd
	.align		4
        /*0018*/ 	.word	0x00000000
	.align		4
        /*001c*/ 	.word	0xfffffffc


//--------------------- .text._Z17SharedConvolution16KernelParameters --------------------------
	.section	.text._Z17SharedConvolution16KernelParameters,"ax",@progbits
	.align	128
        .global         _Z17SharedConvolution16KernelParameters
        .type           _Z17SharedConvolution16KernelParameters,@function
        .size           _Z17SharedConvolution16KernelParameters,(.L_x_9 - _Z17SharedConvolution16KernelParameters)
        .other          _Z17SharedConvolution16KernelParameters,@"STO_CUDA_ENTRY STV_DEFAULT"
_Z17SharedConvolution16KernelParameters:
.text._Z17SharedConvolution16KernelParameters:
[----:B------:R-:W-:Y:S01]  /*0000*/  LDC R1, c[0x0][0x37c] ;  /* 0x0000df00ff017b82 */ /* 0x000fe20000000800 */
[----:B------:R-:W-:Y:S05]  /*0010*/  EXIT ;  /* 0x000000000000794d */ /* 0x000fea0003800000 */
.L_x_0:
[----:B------:R-:W-:-:S00]  /*0020*/  BRA `(.L_x_0) ;  /* 0xfffffffc00fc7947 */ /* 0x000fc0000383ffff */
[----:B------:R-:W-:-:S00]  /*0030*/  NOP ;  /* 0x0000000000007918 */ /* 0x000fc00000000000 */
        /* <DEDUP_REMOVED lines=12> */
.L_x_9:


//--------------------- .text._Z19ConstantConvolution16KernelParameters --------------------------
	.section	.text._Z19ConstantConvolution16KernelParameters,"ax",@progbits
	.align	128
        .global         _Z19ConstantConvolution16KernelParameters
        .type           _Z19ConstantConvolution16KernelParameters,@function
        .size           _Z19ConstantConvolution16KernelParameters,(.L_x_10 - _Z19ConstantConvolution16KernelParameters)
        .other          _Z19ConstantConvolution16KernelParameters,@"STO_CUDA_ENTRY STV_DEFAULT"
_Z19ConstantConvolution16KernelParameters:
.text._Z19ConstantConvolution16KernelParameters:
[----:B------:R-:W-:Y:S01]  /*0000*/  LDC R1, c[0x0][0x37c] ;  /* 0x0000df00ff017b82 */ /* 0x000fe20000000800 */
[----:B------:R-:W-:Y:S05]  /*0010*/  EXIT ;  /* 0x000000000000794d */ /* 0x000fea0003800000 */
.L_x_1:
        /* <DEDUP_REMOVED lines=14> */
.L_x_10:


//--------------------- .text._Z16NaiveConvolution16KernelParameters --------------------------
	.section	.text._Z16NaiveConvolution16KernelParameters,"ax",@progbits
	.align	128
        .global         _Z16NaiveConvolution16KernelParameters
        .type           _Z16NaiveConvolution16KernelParameters,@function
        .size           _Z16NaiveConvolution16KernelParameters,(.L_x_11 - _Z16NaiveConvolution16KernelParameters)
        .other          _Z16NaiveConvolution16KernelParameters,@"STO_CUDA_ENTRY STV_DEFAULT"
_Z16NaiveConvolution16KernelParameters:
.text._Z16NaiveConvolution16KernelParameters:
[----:B------:R-:W-:Y:S01]  /*0000*/  LDC R1, c[0x0][0x37c] ;  /* 0x0000df00ff017b82 */ /* 0x000fe20000000800 */
[----:B------:R-:W0:Y:S01]  /*0010*/  S2R R2, SR_CTAID.X ;  /* 0x0000000000027919 */ /* 0x000e220000002500 */
[----:B------:R-:W0:Y:S01]  /*0020*/  LDCU UR4, c[0x0][0x360] ;  /* 0x00006c00ff0477ac */ /* 0x000e220008000800 */
[----:B------:R-:W0:Y:S01]  /*0030*/  S2R R3, SR_TID.X ;  /* 0x0000000000037919 */ /* 0x000e220000002100 */
[----:B------:R-:W1:Y:S01]  /*0040*/  LDCU UR5, c[0x0][0x3a8] ;  /* 0x00007500ff0577ac */ /* 0x000e620008000800 */
[----:B0-----:R-:W-:-:S05]  /*0050*/  IMAD R2, R2, UR4, R3 ;  /* 0x0000000402027c24 */ /* 0x001fca000f8e0203 */
[----:B-1----:R-:W-:-:S13]  /*0060*/  ISETP.GE.AND P0, PT, R2, UR5, PT ;  /* 0x0000000502007c0c */ /* 0x002fda000bf06270 */
[----:B------:R-:W-:Y:S05]  /*0070*/  @P0 EXIT ;  /* 0x000000000000094d */ /* 0x000fea0003800000 */
[----:B------:R-:W0:Y:S01]  /*0080*/  LDCU UR6, c[0x0][0x398] ;  /* 0x00007300ff0677ac */ /* 0x000e220008000800 */
[----:B------:R-:W1:Y:S01]  /*0090*/  LDCU UR4, c[0x0][0x3ac] ;  /* 0x00007580ff0477ac */ /* 0x000e620008000800 */
[----:B------:R-:W2:Y:S01]  /*00a0*/  LDCU.64 UR8, c[0x0][0x358] ;  /* 0x00006b00ff0877ac */ /* 0x000ea20008000a00 */
[----:B0-----:R-:W-:Y:S01]  /*00b0*/  UISETP.GE.AND UP0, UPT, UR6, 0x1, UPT ;  /* 0x000000010600788c */ /* 0x001fe2000bf06270 */
[----:B-1----:R-:W-:-:S08]  /*00c0*/  MOV R0, UR4 ;  /* 0x0000000400007c02 */ /* 0x002fd00008000f00 */
[----:B--2---:R-:W-:Y:S05]  /*00d0*/  BRA.U !UP0, `(.L_x_2) ;  /* 0x0000000908807547 */ /* 0x004fea000b800000 */
[----:B------:R-:W-:Y:S01]  /*00e0*/  UISETP.GE.U32.AND UP0, UPT, UR6, 0x8, UPT ;  /* 0x000000080600788c */ /* 0x000fe2000bf06070 */
[----:B------:R-:W-:Y:S01]  /*00f0*/  IMAD.MOV.U32 R3, RZ, RZ, RZ ;  /* 0x000000ffff037224 */ /* 0x000fe200078e00ff */
[----:B------:R-:W-:Y:S02]  /*0100*/  USHF.R.U32.HI UR4, URZ, 0x1, UR6 ;  /* 0x00000001ff047899 */ /* 0x000fe40008011606 */
[----:B------:R-:W-:Y:S02]  /*0110*/  ULOP3.LUT UR7, UR6, 0x7, URZ, 0xc0, !UPT ;  /* 0x0000000706077892 */ /* 0x000fe4000f8ec0ff */
[----:B------:R-:W-:Y:S02]  /*0120*/  ULOP3.LUT UR4, URZ, UR4, URZ, 0x33, !UPT ;  /* 0x00000004ff047292 */ /* 0x000fe4000f8e33ff */
[----:B------:R-:W-:-:S04]  /*0130*/  UISETP.NE.AND UP1, UPT, UR7, URZ, UPT ;  /* 0x000000ff0700728c */ /* 0x000fc8000bf25270 */
[----:B------:R-:W-:Y:S01]  /*0140*/  IADD3 R4, PT, PT, R2, UR4, RZ ;  /* 0x0000000402047c10 */ /* 0x000fe2000fffe0ff */
[----:B------:R-:W-:Y:S06]  /*0150*/  BRA.U !UP0, `(.L_x_3) ;  /* 0x0000000508247547 */ /* 0x000fec000b800000 */
[----:B------:R-:W0:Y:S01]  /*0160*/  LDC.64 R8, c[0x0][0x390] ;  /* 0x0000e400ff087b82 */ /* 0x000e220000000a00 */
[----:B------:R-:W-:Y:S01]  /*0170*/  ULOP3.LUT UR4, UR6, 0x7ffffff8, URZ, 0xc0, !UPT ;  /* 0x7ffffff806047892 */ /* 0x000fe2000f8ec0ff */
[----:B------:R-:W-:Y:S01]  /*0180*/  IMAD.MOV.U32 R5, RZ, RZ, RZ ;  /* 0x000000ffff057224 */ /* 0x000fe200078e00ff */
[----:B------:R-:W1:Y:S04]  /*0190*/  LDCU UR5, c[0x0][0x3a8] ;  /* 0x00007500ff0577ac */ /* 0x000e680008000800 */
[----:B------:R-:W-:-:S07]  /*01a0*/  MOV R3, UR4 ;  /* 0x0000000400037c02 */ /* 0x000fce0008000f00 */
.L_x_4:
[----:B------:R-:W-:Y:S02]  /*01b0*/  IMAD.IADD R27, R4, 0x1, R5 ;  /* 0x00000001041b7824 */ /* 0x000fe400078e0205 */
[----:B0-----:R-:W-:-:S03]  /*01c0*/  IMAD.WIDE.U32 R14, R5, 0x4, R8 ;  /* 0x00000004050e7825 */ /* 0x001fc600078e0008 */
[----:B-1----:R-:W-:-:S04]  /*01d0*/  ISETP.GE.AND P6, PT, R27, UR5, PT ;  /* 0x000000051b007c0c */ /* 0x002fc8000bfc6270 */
[----:B------:R-:W-:-:S13]  /*01e0*/  ISETP.LT.OR P6, PT, R27, RZ, P6 ;  /* 0x000000ff1b00720c */ /* 0x000fda00037c1670 */
[----:B------:R-:W0:Y:S01]  /*01f0*/  @!P6 LDC.64 R6, c[0x0][0x380] ;  /* 0x0000e000ff06eb82 */ /* 0x000e220000000a00 */
[----:B------:R-:W2:Y:S01]  /*0200*/  @!P6 LDG.E R10, desc[UR8][R14.64] ;  /* 0x000000080e0ae981 */ /* 0x000ea2000c1e1900 */
[----:B0-----:R-:W-:-:S05]  /*0210*/  @!P6 IMAD.WIDE.U32 R6, R27, 0x4, R6 ;  /* 0x000000041b06e825 */ /* 0x001fca00078e0006 */
[----:B------:R0:W2:Y:S01]  /*0220*/  @!P6 LDG.E R11, desc[UR8][R6.64] ;  /* 0x00000008060be981 */ /* 0x0000a2000c1e1900 */
[C---:B------:R-:W-:Y:S01]  /*0230*/  VIADD R17, R27.reuse, 0x2 ;  /* 0x000000021b117836 */ /* 0x040fe20000000000 */
[----:B------:R-:W-:-:S04]  /*0240*/  IADD3 R16, PT, PT, R27, 0x1, RZ ;  /* 0x000000011b107810 */ /* 0x000fc80007ffe0ff */
[C---:B------:R-:W-:Y:S02]  /*0250*/  ISETP.GE.AND P5, PT, R16.reuse, UR5, PT ;  /* 0x0000000510007c0c */ /* 0x040fe4000bfa6270 */
[C---:B------:R-:W-:Y:S02]  /*0260*/  ISETP.GE.AND P4, PT, R17.reuse, UR5, PT ;  /* 0x0000000511007c0c */ /* 0x040fe4000bf86270 */
[----:B------:R-:W-:Y:S02]  /*0270*/  ISETP.LT.OR P5, PT, R16, RZ, P5 ;  /* 0x000000ff1000720c */ /* 0x000fe40002fa1670 */
[----:B------:R-:W-:Y:S01]  /*0280*/  ISETP.LT.OR P4, PT, R17, RZ, P4 ;  /* 0x000000ff1100720c */ /* 0x000fe20002781670 */
[C---:B0-----:R-:W-:Y:S01]  /*0290*/  VIADD R6, R27.reuse, 0x4 ;  /* 0x000000041b067836 */ /* 0x041fe20000000000 */
[C---:B------:R-:W-:Y:S02]  /*02a0*/  IADD3 R23, PT, PT, R27.reuse, 0x3, RZ ;  /* 0x000000031b177810 */ /* 0x040fe40007ffe0ff */
[----:B------:R-:W-:-:S02]  /*02b0*/  IADD3 R7, PT, PT, R27, 0x5, RZ ;  /* 0x000000051b077810 */ /* 0x000fc40007ffe0ff */
[C---:B------:R-:W-:Y:S02]  /*02c0*/  ISETP.GE.AND P3, PT, R23.reuse, UR5, PT ;  /* 0x0000000517007c0c */ /* 0x040fe4000bf66270 */
[C---:B------:R-:W-:Y:S02]  /*02d0*/  ISETP.GE.AND P2, PT, R6.reuse, UR5, PT ;  /* 0x0000000506007c0c */ /* 0x040fe4000bf46270 */
[----:B------:R-:W-:Y:S01]  /*02e0*/  ISETP.LT.OR P3, PT, R23, RZ, P3 ;  /* 0x000000ff1700720c */ /* 0x000fe20001f61670 */
[----:B------:R-:W0:Y:S01]  /*02f0*/  @!P5 LDC.64 R28, c[0x0][0x380] ;  /* 0x0000e000ff1cdb82 */ /* 0x000e220000000a00 */
[----:B------:R-:W-:Y:S01]  /*0300*/  ISETP.GE.AND P1, PT, R7, UR5, PT ;  /* 0x0000000507007c0c */ /* 0x000fe2000bf26270 */
[----:B------:R-:W-:Y:S01]  /*0310*/  VIADD R25, R27, 0x6 ;  /* 0x000000061b197836 */ /* 0x000fe20000000000 */
[----:B------:R-:W-:Y:S01]  /*0320*/  ISETP.LT.OR P2, PT, R6, RZ, P2 ;  /* 0x000000ff0600720c */ /* 0x000fe20001741670 */
[----:B------:R-:W3:Y:S04]  /*0330*/  @!P5 LDG.E R24, desc[UR8][R14.64+0x4] ;  /* 0x000004080e18d981 */ /* 0x000ee8000c1e1900 */
[----:B------:R-:W1:Y:S01]  /*0340*/  @!P4 LDC.64 R20, c[0x0][0x380] ;  /* 0x0000e000ff14cb82 */ /* 0x000e620000000a00 */
[----:B------:R-:W-:-:S02]  /*0350*/  ISETP.LT.OR P1, PT, R7, RZ, P1 ;  /* 0x000000ff0700720c */ /* 0x000fc40000f21670 */
[----:B------:R-:W-:-:S04]  /*0360*/  ISETP.GE.AND P0, PT, R25, UR5, PT ;  /* 0x0000000519007c0c */ /* 0x000fc8000bf06270 */
[----:B------:R-:W-:Y:S01]  /*0370*/  ISETP.LT.OR P0, PT, R25, RZ, P0 ;  /* 0x000000ff1900720c */ /* 0x000fe20000701670 */
[----:B------:R-:W4:Y:S01]  /*0380*/  @!P3 LDC.64 R18, c[0x0][0x380] ;  /* 0x0000e000ff12bb82 */ /* 0x000f220000000a00 */
[----:B------:R-:W-:Y:S01]  /*0390*/  IADD3 R27, PT, PT, R27, 0x7, RZ ;  /* 0x000000071b1b7810 */ /* 0x000fe20007ffe0ff */
[----:B------:R-:W5:Y:S06]  /*03a0*/  @!P2 LDG.E R26, desc[UR8][R14.64+0x10] ;  /* 0x000010080e1aa981 */ /* 0x000f6c000c1e1900 */
[----:B------:R-:W4:Y:S01]  /*03b0*/  @!P2 LDC.64 R12, c[0x0][0x380] ;  /* 0x0000e000ff0cab82 */ /* 0x000f220000000a00 */
[----:B0-----:R-:W-:-:S06]  /*03c0*/  @!P5 IMAD.WIDE.U32 R28, R16, 0x4, R28 ;  /* 0x00000004101cd825 */ /* 0x001fcc00078e001c */
[----:B------:R-:W3:Y:S01]  /*03d0*/  @!P5 LDG.E R29, desc[UR8][R28.64] ;  /* 0x000000081c1dd981 */ /* 0x000ee2000c1e1900 */
[----:B-1----:R-:W-:Y:S02]  /*03e0*/  @!P4 IMAD.WIDE.U32 R20, R17, 0x4, R20 ;  /* 0x000000041114c825 */ /* 0x002fe400078e0014 */
[----:B------:R-:W0:Y:S04]  /*03f0*/  @!P0 LDC.64 R16, c[0x0][0x380] ;  /* 0x0000e000ff108b82 */ /* 0x000e280000000a00 */
[----:B------:R-:W5:Y:S01]  /*0400*/  @!P4 LDG.E R21, desc[UR8][R20.64] ;  /* 0x000000081415c981 */ /* 0x000f62000c1e1900 */
[----:B----4-:R-:W-:-:S06]  /*0410*/  @!P3 IMAD.WIDE.U32 R18, R23, 0x4, R18 ;  /* 0x000000041712b825 */ /* 0x010fcc00078e0012 */
[----:B------:R-:W4:Y:S01]  /*0420*/  @!P3 LDG.E R19, desc[UR8][R18.64] ;  /* 0x000000081213b981 */ /* 0x000f22000c1e1900 */
[----:B------:R-:W-:-:S03]  /*0430*/  @!P2 IMAD.WIDE.U32 R12, R6, 0x4, R12 ;  /* 0x00000004060ca825 */ /* 0x000fc600078e000c */
[----:B------:R-:W5:Y:S04]  /*0440*/  @!P4 LDG.E R6, desc[UR8][R14.64+0x8] ;  /* 0x000008080e06c981 */ /* 0x000f68000c1e1900 */
[----:B------:R-:W4:Y:S01]  /*0450*/  @!P2 LDG.E R13, desc[UR8][R12.64] ;  /* 0x000000080c0da981 */ /* 0x000f22000c1e1900 */
[----:B0-----:R-:W-:-:S03]  /*0460*/  @!P0 IMAD.WIDE.U32 R16, R25, 0x4, R16 ;  /* 0x0000000419108825 */ /* 0x001fc600078e0010 */
[----:B------:R-:W4:Y:S04]  /*0470*/  @!P0 LDG.E R18, desc[UR8][R14.64+0x18] ;  /* 0x000018080e128981 */ /* 0x000f28000c1e1900 */
[----:B------:R-:W4:Y:S04]  /*0480*/  @!P1 LDG.E R25, desc[UR8][R14.64+0x14] ;  /* 0x000014080e199981 */ /* 0x000f28000c1e1900 */
[----:B------:R-:W4:Y:S01]  /*0490*/  @!P0 LDG.E R17, desc[UR8][R16.64] ;  /* 0x0000000810118981 */ /* 0x000f22000c1e1900 */
[----:B--2---:R-:W-:Y:S02]  /*04a0*/  @!P6 IMAD R0, R11, R10, R0 ;  /* 0x0000000a0b00e224 */ /* 0x004fe400078e0200 */
[----:B------:R-:W0:Y:S01]  /*04b0*/  @!P1 LDC.64 R10, c[0x0][0x380] ;  /* 0x0000e000ff0a9b82 */ /* 0x000e220000000a00 */
[----:B------:R-:W-:-:S04]  /*04c0*/  ISETP.GE.AND P6, PT, R27, UR5, PT ;  /* 0x000000051b007c0c */ /* 0x000fc8000bfc6270 */
[----:B------:R-:W-:-:S13]  /*04d0*/  ISETP.LT.OR P6, PT, R27, RZ, P6 ;  /* 0x000000ff1b00720c */ /* 0x000fda00037c1670 */
[----:B------:R-:W1:Y:S01]  /*04e0*/  @!P6 LDC.64 R22, c[0x0][0x380] ;  /* 0x0000e000ff16eb82 */ /* 0x000e620000000a00 */
[----:B------:R-:W2:Y:S01]  /*04f0*/  @!P6 LDG.E R20, desc[UR8][R14.64+0x1c] ;  /* 0x00001c080e14e981 */ /* 0x000ea2000c1e1900 */
[----:B0-----:R-:W-:-:S03]  /*0500*/  @!P1 IMAD.WIDE.U32 R10, R7, 0x4, R10 ;  /* 0x00000004070a9825 */ /* 0x001fc600078e000a */
[----:B------:R-:W4:Y:S04]  /*0510*/  @!P3 LDG.E R7, desc[UR8][R14.64+0xc] ;  /* 0x00000c080e07b981 */ /* 0x000f28000c1e1900 */
[----:B------:R-:W2:Y:S01]  /*0520*/  @!P1 LDG.E R10, desc[UR8][R10.64] ;  /* 0x000000080a0a9981 */ /* 0x000ea2000c1e1900 */
[----:B-1----:R-:W-:-:S06]  /*0530*/  @!P6 IMAD.WIDE.U32 R22, R27, 0x4, R22 ;  /* 0x000000041b16e825 */ /* 0x002fcc00078e0016 */
[----:B------:R-:W2:Y:S01]  /*0540*/  @!P6 LDG.E R23, desc[UR8][R22.64] ;  /* 0x000000081617e981 */ /* 0x000ea2000c1e1900 */
[----:B---3--:R-:W-:Y:S01]  /*0550*/  @!P5 IMAD R0, R29, R24, R0 ;  /* 0x000000181d00d224 */ /* 0x008fe200078e0200 */
[----:B------:R-:W-:-:S03]  /*0560*/  IADD3 R5, PT, PT, R5, 0x8, RZ ;  /* 0x0000000805057810 */ /* 0x000fc60007ffe0ff */
[----:B-----5:R-:W-:-:S04]  /*0570*/  @!P4 IMAD R0, R21, R6, R0 ;  /* 0x000000061500c224 */ /* 0x020fc800078e0200 */
[----:B----4-:R-:W-:-:S04]  /*0580*/  @!P3 IMAD R0, R19, R7, R0 ;  /* 0x000000071300b224 */ /* 0x010fc800078e0200 */
[----:B------:R-:W-:-:S04]  /*0590*/  @!P2 IMAD R0, R13, R26, R0 ;  /* 0x0000001a0d00a224 */ /* 0x000fc800078e0200 */
[----:B--2---:R-:W-:Y:S01]  /*05a0*/  @!P1 IMAD R0, R10, R25, R0 ;  /* 0x000000190a009224 */ /* 0x004fe200078e0200 */
[----:B------:R-:W-:-:S03]  /*05b0*/  ISETP.NE.AND P1, PT, R5, R3, PT ;  /* 0x000000030500720c */ /* 0x000fc60003f25270 */
[----:B------:R-:W-:-:S04]  /*05c0*/  @!P0 IMAD R0, R17, R18, R0 ;  /* 0x0000001211008224 */ /* 0x000fc800078e0200 */
[----:B------:R-:W-:-:S06]  /*05d0*/  @!P6 IMAD R0, R23, R20, R0 ;  /* 0x000000141700e224 */ /* 0x000fcc00078e0200 */
[----:B------:R-:W-:Y:S05]  /*05e0*/  @P1 BRA `(.L_x_4) ;  /* 0xfffffff800f01947 */ /* 0x000fea000383ffff */
.L_x_3:
[----:B------:R-:W-:Y:S05]  /*05f0*/  BRA.U !UP1, `(.L_x_2) ;  /* 0x0000000509387547 */ /* 0x000fea000b800000 */
[----:B------:R-:W0:Y:S01]  /*0600*/  LDCU UR4, c[0x0][0x398] ;  /* 0x00007300ff0477ac */ /* 0x000e220008000800 */
[----:B------:R-:W-:Y:S02]  /*0610*/  UISETP.GE.U32.AND UP0, UPT, UR7, 0x4, UPT ;  /* 0x000000040700788c */ /* 0x000fe4000bf06070 */
[----:B0-----:R-:W-:-:S04]  /*0620*/  ULOP3.LUT UR6, UR4, 0x3, URZ, 0xc0, !UPT ;  /* 0x0000000304067892 */ /* 0x001fc8000f8ec0ff */
[----:B------:R-:W-:-:S03]  /*0630*/  UISETP.NE.AND UP1, UPT, UR6, URZ, UPT ;  /* 0x000000ff0600728c */ /* 0x000fc6000bf25270 */
[----:B------:R-:W-:Y:S08]  /*0640*/  BRA.U !UP0, `(.L_x_5) ;  /* 0x00000001088c7547 */ /* 0x000ff0000b800000 */
[----:B------:R-:W-:Y:S01]  /*0650*/  IMAD.IADD R17, R4, 0x1, R3 ;  /* 0x0000000104117824 */ /* 0x000fe200078e0203 */
[----:B------:R-:W0:Y:S03]  /*0660*/  LDC.64 R8, c[0x0][0x390] ;  /* 0x0000e400ff087b82 */ /* 0x000e260000000a00 */
[C---:B------:R-:W-:Y:S01]  /*0670*/  VIADD R5, R17.reuse, 0x3 ;  /* 0x0000000311057836 */ /* 0x040fe20000000000 */
[C---:B------:R-:W-:Y:S02]  /*0680*/  ISETP.GE.AND P0, PT, R17.reuse, UR5, PT ;  /* 0x0000000511007c0c */ /* 0x040fe4000bf06270 */
[C---:B------:R-:W-:Y:S02]  /*0690*/  IADD3 R19, PT, PT, R17.reuse, 0x1, RZ ;  /* 0x0000000111137810 */ /* 0x040fe40007ffe0ff */
[C---:B------:R-:W-:Y:S02]  /*06a0*/  IADD3 R21, PT, PT, R17.reuse, 0x2, RZ ;  /* 0x0000000211157810 */ /* 0x040fe40007ffe0ff */
[----:B------:R-:W-:-:S02]  /*06b0*/  ISETP.LT.OR P0, PT, R17, RZ, P0 ;  /* 0x000000ff1100720c */ /* 0x000fc40000701670 */
[----:B------:R-:W-:Y:S02]  /*06c0*/  ISETP.GE.AND P1, PT, R19, UR5, PT ;  /* 0x0000000513007c0c */ /* 0x000fe4000bf26270 */
[----:B------:R-:W-:Y:S02]  /*06d0*/  ISETP.GE.AND P2, PT, R21, UR5, PT ;  /* 0x0000000515007c0c */ /* 0x000fe4000bf46270 */
[----:B------:R-:W-:Y:S02]  /*06e0*/  ISETP.LT.OR P1, PT, R19, RZ, P1 ;  /* 0x000000ff1300720c */ /* 0x000fe40000f21670 */
[----:B------:R-:W-:Y:S02]  /*06f0*/  ISETP.LT.OR P2, PT, R21, RZ, P2 ;  /* 0x000000ff1500720c */ /* 0x000fe40001741670 */
[----:B------:R-:W-:-:S03]  /*0700*/  ISETP.GE.AND P3, PT, R5, UR5, PT ;  /* 0x0000000505007c0c */ /* 0x000fc6000bf66270 */
[----:B------:R-:W1:Y:S01]  /*0710*/  @!P0 LDC.64 R14, c[0x0][0x380] ;  /* 0x0000e000ff0e8b82 */ /* 0x000e620000000a00 */
[----:B------:R-:W-:Y:S01]  /*0720*/  ISETP.LT.OR P3, PT, R5, RZ, P3 ;  /* 0x000000ff0500720c */ /* 0x000fe20001f61670 */
[----:B0-----:R-:W-:-:S05]  /*0730*/  IMAD.WIDE.U32 R8, R3, 0x4, R8 ;  /* 0x0000000403087825 */ /* 0x001fca00078e0008 */
[----:B------:R-:W2:Y:S01]  /*0740*/  @!P0 LDG.E R16, desc[UR8][R8.64] ;  /* 0x0000000808108981 */ /* 0x000ea2000c1e1900 */
[----:B------:R-:W0:Y:S06]  /*0750*/  @!P1 LDC.64 R12, c[0x0][0x380] ;  /* 0x0000e000ff0c9b82 */ /* 0x000e2c0000000a00 */
[----:B------:R-:W3:Y:S02]  /*0760*/  @!P3 LDG.E R18, desc[UR8][R8.64+0xc] ;  /* 0x00000c080812b981 */ /* 0x000ee4000c1e1900 */
[----:B------:R-:W4:Y:S08]  /*0770*/  @!P2 LDC.64 R10, c[0x0][0x380] ;  /* 0x0000e000ff0aab82 */ /* 0x000f300000000a00 */
[----:B------:R-:W5:Y:S01]  /*0780*/  @!P3 LDC.64 R6, c[0x0][0x380] ;  /* 0x0000e000ff06bb82 */ /* 0x000f620000000a00 */
[----:B-1----:R-:W-:-:S02]  /*0790*/  @!P0 IMAD.WIDE.U32 R14, R17, 0x4, R14 ;  /* 0x00000004110e8825 */ /* 0x002fc400078e000e */
[----:B------:R-:W3:Y:S04]  /*07a0*/  @!P1 LDG.E R17, desc[UR8][R8.64+0x4] ;  /* 0x0000040808119981 */ /* 0x000ee8000c1e1900 */
[----:B------:R-:W2:Y:S01]  /*07b0*/  @!P0 LDG.E R15, desc[UR8][R14.64] ;  /* 0x000000080e0f8981 */ /* 0x000ea2000c1e1900 */
[----:B0-----:R-:W-:-:S06]  /*07c0*/  @!P1 IMAD.WIDE.U32 R12, R19, 0x4, R12 ;  /* 0x00000004130c9825 */ /* 0x001fcc00078e000c */
[----:B------:R-:W3:Y:S01]  /*07d0*/  @!P1 LDG.E R13, desc[UR8][R12.64] ;  /* 0x000000080c0d9981 */ /* 0x000ee2000c1e1900 */
[----:B----4-:R-:W-:-:S06]  /*07e0*/  @!P2 IMAD.WIDE.U32 R10, R21, 0x4, R10 ;  /* 0x00000004150aa825 */ /* 0x010fcc00078e000a */
[----:B------:R-:W4:Y:S01]  /*07f0*/  @!P2 LDG.E R11, desc[UR8][R10.64] ;  /* 0x000000080a0ba981 */ /* 0x000f22000c1e1900 */
[----:B-----5:R-:W-:-:S03]  /*0800*/  @!P3 IMAD.WIDE.U32 R6, R5, 0x4, R6 ;  /* 0x000000040506b825 */ /* 0x020fc600078e0006 */
[----:B------:R-:W4:Y:S04]  /*0810*/  @!P2 LDG.E R5, desc[UR8][R8.64+0x8] ;  /* 0x000008080805a981 */ /* 0x000f28000c1e1900 */
[----:B------:R-:W5:Y:S01]  /*0820*/  @!P3 LDG.E R7, desc[UR8][R6.64] ;  /* 0x000000080607b981 */ /* 0x000f62000c1e1900 */
[----:B------:R-:W-:Y:S01]  /*0830*/  IADD3 R3, PT, PT, R3, 0x4, RZ ;  /* 0x0000000403037810 */ /* 0x000fe20007ffe0ff */
[----:B--2---:R-:W-:-:S04]  /*0840*/  @!P0 IMAD R0, R15, R16, R0 ;  /* 0x000000100f008224 */ /* 0x004fc800078e0200 */
[----:B---3--:R-:W-:-:S04]  /*0850*/  @!P1 IMAD R0, R13, R17, R0 ;  /* 0x000000110d009224 */ /* 0x008fc800078e0200 */
[----:B----4-:R-:W-:-:S04]  /*0860*/  @!P2 IMAD R0, R11, R5, R0 ;  /* 0x000000050b00a224 */ /* 0x010fc800078e0200 */
[----:B-----5:R-:W-:-:S07]  /*0870*/  @!P3 IMAD R0, R7, R18, R0 ;  /* 0x000000120700b224 */ /* 0x020fce00078e0200 */
.L_x_5:
[----:B------:R-:W-:Y:S05]  /*0880*/  BRA.U !UP1, `(.L_x_2) ;  /* 0x0000000109947547 */ /* 0x000fea000b800000 */
[----:B------:R-:W-:Y:S02]  /*0890*/  UISETP.NE.AND UP0, UPT, UR6, 0x1, UPT ;  /* 0x000000010600788c */ /* 0x000fe4000bf05270 */
[----:B------:R-:W-:-:S04]  /*08a0*/  ULOP3.LUT UR4, UR4, 0x1, URZ, 0xc0, !UPT ;  /* 0x0000000104047892 */ /* 0x000fc8000f8ec0ff */
[----:B------:R-:W-:-:S03]  /*08b0*/  UISETP.NE.U32.AND UP1, UPT, UR4, 0x1, UPT ;  /* 0x000000010400788c */ /* 0x000fc6000bf25070 */
[----:B------:R-:W-:Y:S08]  /*08c0*/  BRA.U !UP0, `(.L_x_6) ;  /* 0x00000001084c7547 */ /* 0x000ff0000b800000 */
[----:B------:R-:W-:Y:S01]  /*08d0*/  IADD3 R5, PT, PT, R4, R3, RZ ;  /* 0x0000000304057210 */ /* 0x000fe20007ffe0ff */
[----:B------:R-:W0:Y:S03]  /*08e0*/  LDC.64 R6, c[0x0][0x390] ;  /* 0x0000e400ff067b82 */ /* 0x000e260000000a00 */
[C---:B------:R-:W-:Y:S01]  /*08f0*/  ISETP.GE.AND P0, PT, R5.reuse, UR5, PT ;  /* 0x0000000505007c0c */ /* 0x040fe2000bf06270 */
[----:B------:R-:W-:-:S03]  /*0900*/  VIADD R15, R5, 0x1 ;  /* 0x00000001050f7836 */ /* 0x000fc60000000000 */
[----:B------:R-:W-:Y:S02]  /*0910*/  ISETP.LT.OR P0, PT, R5, RZ, P0 ;  /* 0x000000ff0500720c */ /* 0x000fe40000701670 */
[----:B------:R-:W-:-:S04]  /*0920*/  ISETP.GE.AND P1, PT, R15, UR5, PT ;  /* 0x000000050f007c0c */ /* 0x000fc8000bf26270 */
[----:B------:R-:W-:-:S07]  /*0930*/  ISETP.LT.OR P1, PT, R15, RZ, P1 ;  /* 0x000000ff0f00720c */ /* 0x000fce0000f21670 */
[----:B------:R-:W1:Y:S01]  /*0940*/  @!P0 LDC.64 R8, c[0x0][0x380] ;  /* 0x0000e000ff088b82 */ /* 0x000e620000000a00 */
[----:B0-----:R-:W-:-:S07]  /*0950*/  IMAD.WIDE.U32 R10, R3, 0x4, R6 ;  /* 0x00000004030a7825 */ /* 0x001fce00078e0006 */
[----:B------:R-:W0:Y:S01]  /*0960*/  @!P1 LDC.64 R12, c[0x0][0x380] ;  /* 0x0000e000ff0c9b82 */ /* 0x000e220000000a00 */
[----:B-1----:R-:W-:Y:S02]  /*0970*/  @!P0 IMAD.WIDE.U32 R6, R5, 0x4, R8 ;  /* 0x0000000405068825 */ /* 0x002fe400078e0008 */
[----:B------:R-:W2:Y:S04]  /*0980*/  @!P0 LDG.E R5, desc[UR8][R10.64] ;  /* 0x000000080a058981 */ /* 0x000ea8000c1e1900 */
[----:B------:R-:W2:Y:S01]  /*0990*/  @!P0 LDG.E R7, desc[UR8][R6.64] ;  /* 0x0000000806078981 */ /* 0x000ea2000c1e1900 */
[----:B0-----:R-:W-:-:S03]  /*09a0*/  @!P1 IMAD.WIDE.U32 R8, R15, 0x4, R12 ;  /* 0x000000040f089825 */ /* 0x001fc600078e000c */
[----:B------:R-:W3:Y:S04]  /*09b0*/  @!P1 LDG.E R12, desc[UR8][R10.64+0x4] ;  /* 0x000004080a0c9981 */ /* 0x000ee8000c1e1900 */
[----:B------:R-:W3:Y:S01]  /*09c0*/  @!P1 LDG.E R9, desc[UR8][R8.64] ;  /* 0x0000000808099981 */ /* 0x000ee2000c1e1900 */
[----:B------:R-:W-:Y:S01]  /*09d0*/  IADD3 R3, PT, PT, R3, 0x2, RZ ;  /* 0x0000000203037810 */ /* 0x000fe20007ffe0ff */
[----:B--2---:R-:W-:-:S04]  /*09e0*/  @!P0 IMAD R0, R7, R5, R0 ;  /* 0x0000000507008224 */ /* 0x004fc800078e0200 */
[----:B---3--:R-:W-:-:S07]  /*09f0*/  @!P1 IMAD R0, R9, R12, R0 ;  /* 0x0000000c09009224 */ /* 0x008fce00078e0200 */
.L_x_6:
[----:B------:R-:W-:Y:S05]  /*0a00*/  BRA.U UP1, `(.L_x_2) ;  /* 0x0000000101347547 */ /* 0x000fea000b800000 */
[----:B------:R-:W-:Y:S01]  /*0a10*/  IADD3 R9, PT, PT, R4, R3, RZ ;  /* 0x0000000304097210 */ /* 0x000fe20007ffe0ff */
[----:B------:R-:W-:Y:S03]  /*0a20*/  BSSY.RECONVERGENT B0, `(.L_x_2) ;  /* 0x000000b000007945 */ /* 0x000fe60003800200 */
[----:B------:R-:W-:-:S04]  /*0a30*/  ISETP.GE.AND P0, PT, R9, UR5, PT ;  /* 0x0000000509007c0c */ /* 0x000fc8000bf06270 */
[----:B------:R-:W-:-:S13]  /*0a40*/  ISETP.LT.OR P0, PT, R9, RZ, P0 ;  /* 0x000000ff0900720c */ /* 0x000fda0000701670 */
[----:B------:R-:W-:Y:S05]  /*0a50*/  @P0 BRA `(.L_x_7) ;  /* 0x00000000001c0947 */ /* 0x000fea0003800000 */
[----:B------:R-:W0:Y:S08]  /*0a60*/  LDC.64 R4, c[0x0][0x380] ;  /* 0x0000e000ff047b82 */ /* 0x000e300000000a00 */
[----:B------:R-:W1:Y:S01]  /*0a70*/  LDC.64 R6, c[0x0][0x390] ;  /* 0x0000e400ff067b82 */ /* 0x000e620000000a00 */
[----:B0-----:R-:W-:-:S06]  /*0a80*/  IMAD.WIDE.U32 R4, R9, 0x4, R4 ;  /* 0x0000000409047825 */ /* 0x001fcc00078e0004 */
[----:B------:R-:W2:Y:S01]  /*0a90*/  LDG.E R5, desc[UR8][R4.64] ;  /* 0x0000000804057981 */ /* 0x000ea2000c1e1900 */
[----:B-1----:R-:W-:-:S06]  /*0aa0*/  IMAD.WIDE.U32 R6, R3, 0x4, R6 ;  /* 0x0000000403067825 */ /* 0x002fcc00078e0006 */
[----:B------:R-:W2:Y:S02]  /*0ab0*/  LDG.E R6, desc[UR8][R6.64] ;  /* 0x0000000806067981 */ /* 0x000ea4000c1e1900 */
[----:B--2---:R-:W-:-:S07]  /*0ac0*/  IMAD R0, R5, R6, R0 ;  /* 0x0000000605007224 */ /* 0x004fce00078e0200 */
.L_x_7:
[----:B------:R-:W-:Y:S05]  /*0ad0*/  BSYNC.RECONVERGENT B0 ;  /* 0x0000000000007941 */ /* 0x000fea0003800200 */
.L_x_2:
[----:B------:R-:W0:Y:S02]  /*0ae0*/  LDC.64 R4, c[0x0][0x3a0] ;  /* 0x0000e800ff047b82 */ /* 0x000e240000000a00 */
[----:B0-----:R-:W-:-:S05]  /*0af0*/  IMAD.WIDE R2, R2, 0x4, R4 ;  /* 0x0000000402027825 */ /* 0x001fca00078e0204 */
[----:B------:R-:W-:Y:S01]  /*0b00*/  STG.E desc[UR8][R2.64], R0 ;  /* 0x0000000002007986 */ /* 0x000fe2000c101908 */
[----:B------:R-:W-:Y:S05]  /*0b10*/  EXIT ;  /* 0x000000000000794d */ /* 0x000fea0003800000 */
.L_x_8:
        /* <DEDUP_REMOVED lines=14> */
.L_x_11:


//--------------------- .nv.shared.reserved.0     --------------------------
	.section	.nv.shared.reserved.0,"aw",@nobits
	.weak		__nv_reservedSMEM_offset_0_alias
	.size		__nv_reservedSMEM_offset_0_alias, 0, 64
	.other		__nv_reservedSMEM_offset_0_alias,@"STO_CUDA_RESERVED_SHARED STV_DEFAULT"
__nv_reservedSMEM_offset_0_alias:
	.zero		0
	.zero		64


//--------------------- .nv.constant0._Z17SharedConvolution16KernelParameters --------------------------
	.section	.nv.constant0._Z17SharedConvolution16KernelParameters,"a",@progbits
	.sectionflags	@""
	.align	4
.nv.constant0._Z17SharedConvolution16KernelParameters:
	.zero		944


//--------------------- .nv.constant0._Z19ConstantConvolution16KernelParameters --------------------------
	.section	.nv.constant0._Z19ConstantConvolution16KernelParameters,"a",@progbits
	.sectionflags	@""
	.align	4
.nv.constant0._Z19ConstantConvolution16KernelParameters:
	.zero		944


//--------------------- .nv.constant0._Z16NaiveConvolution16KernelParameters --------------------------
	.section	.nv.constant0._Z16NaiveConvolution16KernelParameters,"a",@progbits
	.sectionflags	@""
	.align	4
.nv.constant0._Z16NaiveConvolution16KernelParameters:
	.zero		944


//--------------------- SYMBOLS --------------------------

	.type		.nv.reservedSmem.offset0,@object
	.size		.nv.reservedSmem.offset0,0x4
